	.headerflags	@"EF_CUDA_TEXMODE_UNIFIED EF_CUDA_64BIT_ADDRESS EF_CUDA_ACCELERATORS EF_CUDA_SM90 EF_CUDA_VIRTUAL_SM(EF_CUDA_SM90)"
	.elftype	@"ET_EXEC"


//--------------------- .nv.info                  --------------------------
	.section	.nv.info,"",@"SHT_CUDA_INFO"
	.align	4


	//----- nvinfo : EIATTR_REGCOUNT
	.align		4
        /*0000*/ 	.byte	0x04, 0x2f
        /*0002*/ 	.short	(.L_1 - .L_0)
	.align		4
.L_0:
        /*0004*/ 	.word	index@(triton_poi_fused_convolution_9)
        /*0008*/ 	.word	0x00000019


	//----- nvinfo : EIATTR_MIN_STACK_SIZE
	.align		4
.L_1:
        /*000c*/ 	.byte	0x04, 0x12
        /*000e*/ 	.short	(.L_3 - .L_2)
	.align		4
.L_2:
        /*0010*/ 	.word	index@(triton_poi_fused_convolution_9)
        /*0014*/ 	.word	0x00000000


	//----- nvinfo : EIATTR_FRAME_SIZE
	.align		4
.L_3:
        /*0018*/ 	.byte	0x04, 0x11
        /*001a*/ 	.short	(.L_5 - .L_4)
	.align		4
.L_4:
        /*001c*/ 	.word	index@(triton_poi_fused_convolution_9)
        /*0020*/ 	.word	0x00000000


	//----- nvinfo : EIATTR_MIN_STACK_SIZE
	.align		4
.L_5:
        /*0024*/ 	.byte	0x04, 0x12
        /*0026*/ 	.short	(.L_7 - .L_6)
	.align		4
.L_6:
        /*0028*/ 	.word	index@(triton_poi_fused_convolution_9)
        /*002c*/ 	.word	0x00000000
.L_7:


//--------------------- .nv.info.triton_poi_fused_convolution_9 --------------------------
	.section	.nv.info.triton_poi_fused_convolution_9,"",@"SHT_CUDA_INFO"
	.sectionflags	@""
	.align	4


	//----- nvinfo : EIATTR_CUDA_API_VERSION
	.align		4
        /*0000*/ 	.byte	0x04, 0x37
        /*0002*/ 	.short	(.L_9 - .L_8)
.L_8:
        /*0004*/ 	.word	0x0000007c


	//----- nvinfo : EIATTR_KPARAM_INFO
	.align		4
.L_9:
        /*0008*/ 	.byte	0x04, 0x17
        /*000a*/ 	.short	(.L_11 - .L_10)
.L_10:
        /*000c*/ 	.word	0x00000000
        /*0010*/ 	.short	0x0003
        /*0012*/ 	.short	0x0014
        /*0014*/ 	.byte	0x00, 0xf0, 0x11, 0x00


	//----- nvinfo : EIATTR_KPARAM_INFO
	.align		4
.L_11:
        /*0018*/ 	.byte	0x04, 0x17
        /*001a*/ 	.short	(.L_13 - .L_12)
.L_12:
        /*001c*/ 	.word	0x00000000
        /*0020*/ 	.short	0x0002
        /*0022*/ 	.short	0x0010
        /*0024*/ 	.byte	0x00, 0xf0, 0x11, 0x00


	//----- nvinfo : EIATTR_KPARAM_INFO
	.align		4
.L_13:
        /*0028*/ 	.byte	0x04, 0x17
        /*002a*/ 	.short	(.L_15 - .L_14)
.L_14:
        /*002c*/ 	.word	0x00000000
        /*0030*/ 	.short	0x0001
        /*0032*/ 	.short	0x0008
        /*0034*/ 	.byte	0x00, 0xf4, 0x21, 0x00


	//----- nvinfo : EIATTR_KPARAM_INFO
	.align		4
.L_15:
        /*0038*/ 	.byte	0x04, 0x17
        /*003a*/ 	.short	(.L_17 - .L_16)
.L_16:
        /*003c*/ 	.word	0x00000000
        /*0040*/ 	.short	0x0000
        /*0042*/ 	.short	0x0000
        /*0044*/ 	.byte	0x00, 0xf4, 0x21, 0x00


	//----- nvinfo : EIATTR_SPARSE_MMA_MASK
	.align		4
.L_17:
        /*0048*/ 	.byte	0x03, 0x50
        /*004a*/ 	.short	0x0000


	//----- nvinfo : EIATTR_MAXREG_COUNT
	.align		4
        /*004c*/ 	.byte	0x03, 0x1b
        /*004e*/ 	.short	0x00ff


	//----- nvinfo : EIATTR_EXIT_INSTR_OFFSETS
	.align		4
        /*0050*/ 	.byte	0x04, 0x1c
        /*0052*/ 	.short	(.L_19 - .L_18)


	//   ....[0]....
.L_18:
        /*0054*/ 	.word	0x00000500


	//   ....[1]....
        /*0058*/ 	.word	0x00000550


	//----- nvinfo : EIATTR_REQNTID
	.align		4
.L_19:
        /*005c*/ 	.byte	0x04, 0x10
        /*005e*/ 	.short	(.L_21 - .L_20)
.L_20:
        /*0060*/ 	.word	0x00000080
        /*0064*/ 	.word	0x00000001
        /*0068*/ 	.word	0x00000001


	//----- nvinfo : EIATTR_CBANK_PARAM_SIZE
	.align		4
.L_21:
        /*006c*/ 	.byte	0x03, 0x19
        /*006e*/ 	.short	0x0018


	//----- nvinfo : EIATTR_PARAM_CBANK
	.align		4
        /*0070*/ 	.byte	0x04, 0x0a
        /*0072*/ 	.short	(.L_23 - .L_22)
	.align		4
.L_22:
        /*0074*/ 	.word	index@(.nv.constant0.triton_poi_fused_convolution_9)
        /*0078*/ 	.short	0x0210
        /*007a*/ 	.short	0x0018


	//----- nvinfo : EIATTR_SW_WAR
	.align		4
.L_23:
        /*007c*/ 	.byte	0x04, 0x36
        /*007e*/ 	.short	(.L_25 - .L_24)
.L_24:
        /*0080*/ 	.word	0x00000008
.L_25:


//--------------------- .nv.callgraph             --------------------------
	.section	.nv.callgraph,"",@"SHT_CUDA_CALLGRAPH"
	.align	4
	.sectionentsize	8
	.align		4
        /*0000*/ 	.word	0x00000000
	.align		4
        /*0004*/ 	.word	0xffffffff
	.align		4
        /*0008*/ 	.word	0x00000000
	.align		4
        /*000c*/ 	.word	0xfffffffe
	.align		4
        /*0010*/ 	.word	0x00000000
	.align		4
        /*0014*/ 	.word	0xfffffffd
	.align		4
        /*0018*/ 	.word	0x00000000
	.align		4
        /*001c*/ 	.word	0xfffffffc


//--------------------- .text.triton_poi_fused_convolution_9 --------------------------
	.section	.text.triton_poi_fused_convolution_9,"ax",@progbits
	.sectionflags	@"SHF_BARRIERS=1"
	.align	128
        .global         triton_poi_fused_convolution_9
        .type           triton_poi_fused_convolution_9,@function
        .size           triton_poi_fused_convolution_9,(.L_x_1 - triton_poi_fused_convolution_9)
        .other          triton_poi_fused_convolution_9,@"STO_CUDA_ENTRY STV_DEFAULT"
triton_poi_fused_convolution_9:
.text.triton_poi_fused_convolution_9:
[----:B------:R-:W0:Y:S02]  /*0000*/  LDC R1, c[0x0][0x28] ;  /* 0x00000a00ff017b82 */ /* 0x000e240000000800 */
[----:B------:R-:W1:Y:S01]  /*0010*/  S2R R0, SR_CTAID.X ;  /* 0x0000000000007919 */ /* 0x000e620000002500 */
[----:B------:R-:W2:Y:S01]  /*0020*/  LDC.64 R4, c[0x0][0x210] ;  /* 0x00008400ff047b82 */ /* 0x000ea20000000a00 */
[----:B------:R-:W-:Y:S02]  /*0030*/  CS2R R8, SRZ ;  /* 0x0000000000087805 */ /* 0x000fe4000001ff00 */
[----:B------:R-:W-:Y:S01]  /*0040*/  CS2R R10, SRZ ;  /* 0x00000000000a7805 */ /* 0x000fe2000001ff00 */
[----:B------:R-:W3:Y:S01]  /*0050*/  S2R R12, SR_TID.X ;  /* 0x00000000000c7919 */ /* 0x000ee20000002100 */
[----:B------:R-:W-:Y:S01]  /*0060*/  ULDC.64 UR6, c[0x0][0x208] ;  /* 0x0000820000067ab9 */ /* 0x000fe20000000a00 */
[----:B------:R-:W4:Y:S01]  /*0070*/  S2R R2, SR_CTAID.Y ;  /* 0x0000000000027919 */ /* 0x000f220000002600 */
[----:B-1----:R-:W-:Y:S02]  /*0080*/  IMAD.SHL.U32 R0, R0, 0x20, RZ ;  /* 0x0000002000007824 */ /* 0x002fe400078e00ff */
[----:B---3--:R-:W-:Y:S01]  /*0090*/  IMAD.SHL.U32 R17, R12, 0x4, RZ ;  /* 0x000000040c117824 */ /* 0x008fe200078e00ff */
[----:B------:R-:W-:Y:S01]  /*00a0*/  SHF.R.U32.HI R3, RZ, 0x3, R12 ;  /* 0x00000003ff037819 */ /* 0x000fe2000001160c */
[----:B----4-:R-:W-:-:S03]  /*00b0*/  IMAD.SHL.U32 R2, R2, 0x20, RZ ;  /* 0x0000002002027824 */ /* 0x010fc600078e00ff */
[----:B------:R-:W-:Y:S02]  /*00c0*/  LOP3.LUT R13, R0, 0x1c, R17, 0xf8, !PT ;  /* 0x0000001c000d7812 */ /* 0x000fe400078ef811 */
[----:B------:R-:W-:Y:S02]  /*00d0*/  SGXT.U32 R3, R3, 0x4 ;  /* 0x000000040303781a */ /* 0x000fe40000000000 */
[----:B------:R-:W-:Y:S02]  /*00e0*/  ISETP.GE.AND P0, PT, R13, 0x100, PT ;  /* 0x000001000d00780c */ /* 0x000fe40003f06270 */
[----:B------:R-:W-:Y:S02]  /*00f0*/  LOP3.LUT R6, R2, R3, RZ, 0xfc, !PT ;  /* 0x0000000302067212 */ /* 0x000fe400078efcff */
[----:B------:R-:W-:Y:S02]  /*0100*/  LOP3.LUT R7, R2, 0x10, R3, 0xfe, !PT ;  /* 0x0000001002077812 */ /* 0x000fe400078efe03 */
[C---:B------:R-:W-:Y:S01]  /*0110*/  ISETP.LT.AND P1, PT, R6.reuse, 0x60, !P0 ;  /* 0x000000600600780c */ /* 0x040fe20004721270 */
[--C-:B------:R-:W-:Y:S01]  /*0120*/  IMAD R15, R6, 0x100, R13.reuse ;  /* 0x00000100060f7824 */ /* 0x100fe200078e020d */
[C---:B------:R-:W-:Y:S01]  /*0130*/  ISETP.LT.AND P0, PT, R7.reuse, 0x60, !P0 ;  /* 0x000000600700780c */ /* 0x040fe20004701270 */
[----:B------:R-:W-:-:S02]  /*0140*/  IMAD R19, R7, 0x100, R13 ;  /* 0x0000010007137824 */ /* 0x000fc400078e020d */
[----:B--2---:R-:W-:Y:S01]  /*0150*/  IMAD.WIDE R14, R15, 0x4, R4 ;  /* 0x000000040f0e7825 */ /* 0x004fe200078e0204 */
[----:B------:R-:W-:-:S03]  /*0160*/  CS2R R6, SRZ ;  /* 0x0000000000067805 */ /* 0x000fc6000001ff00 */
[----:B------:R-:W-:Y:S01]  /*0170*/  IMAD.WIDE R18, R19, 0x4, R4 ;  /* 0x0000000413127825 */ /* 0x000fe200078e0204 */
[----:B------:R-:W-:-:S03]  /*0180*/  CS2R R4, SRZ ;  /* 0x0000000000047805 */ /* 0x000fc6000001ff00 */
[----:B------:R1:W2:Y:S04]  /*0190*/  @P1 LDG.E.EL.128 R8, desc[UR6][R14.64] ;  /* 0x000000060e081981 */ /* 0x0002a8000c2e1d00 */
[----:B------:R3:W4:Y:S01]  /*01a0*/  @P0 LDG.E.EL.128 R4, desc[UR6][R18.64] ;  /* 0x0000000612040981 */ /* 0x000722000c2e1d00 */
[----:B------:R-:W5:Y:S01]  /*01b0*/  S2UR UR5, SR_CgaCtaId ;  /* 0x00000000000579c3 */ /* 0x000f620000008800 */
[----:B------:R-:W-:Y:S01]  /*01c0*/  IMAD.SHL.U32 R13, R12, 0x80, RZ ;  /* 0x000000800c0d7824 */ /* 0x000fe200078e00ff */
[----:B------:R-:W-:Y:S01]  /*01d0*/  UMOV UR4, 0x400 ;  /* 0x0000040000047882 */ /* 0x000fe20000000000 */
[----:B------:R-:W-:Y:S02]  /*01e0*/  SHF.R.U32.HI R12, RZ, 0x1, R12 ;  /* 0x00000001ff0c7819 */ /* 0x000fe4000001160c */
[----:B------:R-:W-:-:S02]  /*01f0*/  LOP3.LUT R2, R2, 0x1c, R17, 0xf8, !PT ;  /* 0x0000001c02027812 */ /* 0x000fc400078ef811 */
[----:B------:R-:W-:Y:S02]  /*0200*/  LOP3.LUT R16, R13, 0x380, RZ, 0xc0, !PT ;  /* 0x000003800d107812 */ /* 0x000fe400078ec0ff */
[----:B-1----:R-:W-:Y:S02]  /*0210*/  LOP3.LUT R15, R12, 0x3c, RZ, 0xc0, !PT ;  /* 0x0000003c0c0f7812 */ /* 0x002fe400078ec0ff */
[----:B------:R-:W-:Y:S02]  /*0220*/  SHF.R.U32.HI R14, RZ, 0x3, R16 ;  /* 0x00000003ff0e7819 */ /* 0x000fe40000011610 */
[C---:B------:R-:W-:Y:S02]  /*0230*/  LOP3.LUT R13, R16.reuse, R3, RZ, 0xfc, !PT ;  /* 0x00000003100d7212 */ /* 0x040fe400078efcff */
[C---:B------:R-:W-:Y:S02]  /*0240*/  LOP3.LUT R20, R16.reuse, 0x20, RZ, 0xfc, !PT ;  /* 0x0000002010147812 */ /* 0x040fe400078efcff */
[----:B------:R-:W-:-:S02]  /*0250*/  LOP3.LUT R22, R16, 0x40, RZ, 0xfc, !PT ;  /* 0x0000004010167812 */ /* 0x000fc400078efcff */
[----:B------:R-:W-:Y:S02]  /*0260*/  LOP3.LUT R14, R14, R16, R3, 0xfe, !PT ;  /* 0x000000100e0e7212 */ /* 0x000fe400078efe03 */
[----:B------:R-:W-:Y:S02]  /*0270*/  LOP3.LUT R16, R16, 0x60, RZ, 0xfc, !PT ;  /* 0x0000006010107812 */ /* 0x000fe400078efcff */
[-C--:B------:R-:W-:Y:S01]  /*0280*/  LEA.HI R20, R20, R13.reuse, RZ, 0x1d ;  /* 0x0000000d14147211 */ /* 0x080fe200078fe8ff */
[----:B-----5:R-:W-:Y:S01]  /*0290*/  UPRMT UR4, UR5, 0x654, UR4 ;  /* 0x0000065405047896 */ /* 0x020fe20008000004 */
[-C--:B------:R-:W-:Y:S02]  /*02a0*/  LEA.HI R22, R22, R13.reuse, RZ, 0x1d ;  /* 0x0000000d16167211 */ /* 0x080fe400078fe8ff */
[----:B------:R-:W-:Y:S02]  /*02b0*/  LEA.HI R13, R16, R13, RZ, 0x1d ;  /* 0x0000000d100d7211 */ /* 0x000fe400078fe8ff */
[----:B------:R-:W-:Y:S01]  /*02c0*/  LOP3.LUT R16, R17, 0x1fc, RZ, 0xc0, !PT ;  /* 0x000001fc11107812 */ /* 0x000fe200078ec0ff */
[----:B------:R-:W-:Y:S01]  /*02d0*/  IMAD.HI R17, R2, 0x2aaaaaab, RZ ;  /* 0x2aaaaaab02117827 */ /* 0x000fe200078e02ff */
[----:B---3--:R-:W-:-:S02]  /*02e0*/  LEA R19, R14, UR4, 0x2 ;  /* 0x000000040e137c11 */ /* 0x008fc4000f8e10ff */
[----:B------:R-:W-:Y:S01]  /*02f0*/  LEA R20, R20, UR4, 0x2 ;  /* 0x0000000414147c11 */ /* 0x000fe2000f8e10ff */
[----:B------:R-:W-:Y:S01]  /*0300*/  IMAD.IADD R15, R16, 0x1, R15 ;  /* 0x00000001100f7824 */ /* 0x000fe200078e020f */
[----:B------:R-:W-:Y:S02]  /*0310*/  LEA R21, R22, UR4, 0x2 ;  /* 0x0000000416157c11 */ /* 0x000fe4000f8e10ff */
[----:B------:R-:W-:Y:S02]  /*0320*/  LEA R18, R13, UR4, 0x2 ;  /* 0x000000040d127c11 */ /* 0x000fe4000f8e10ff */
[----:B------:R-:W-:Y:S02]  /*0330*/  LEA R15, R15, UR4, 0x2 ;  /* 0x000000040f0f7c11 */ /* 0x000fe4000f8e10ff */
[----:B------:R-:W-:Y:S01]  /*0340*/  ISETP.GE.AND P0, PT, R2, 0x60, PT ;  /* 0x000000600200780c */ /* 0x000fe20003f06270 */
[----:B--2---:R-:W-:Y:S04]  /*0350*/  STS [R19], R8 ;  /* 0x0000000813007388 */ /* 0x004fe80000000800 */
[----:B------:R1:W-:Y:S04]  /*0360*/  STS [R20+0x80], R9 ;  /* 0x0000800914007388 */ /* 0x0003e80000000800 */
[----:B------:R2:W-:Y:S04]  /*0370*/  STS [R21+0x100], R10 ;  /* 0x0001000a15007388 */ /* 0x0005e80000000800 */
[----:B------:R-:W-:Y:S01]  /*0380*/  STS [R18+0x180], R11 ;  /* 0x0001800b12007388 */ /* 0x000fe20000000800 */
[----:B-1----:R-:W1:Y:S03]  /*0390*/  LDC.64 R8, c[0x0][0x218] ;  /* 0x00008600ff087b82 */ /* 0x002e660000000a00 */
[----:B----4-:R3:W-:Y:S01]  /*03a0*/  STS [R19+0x40], R4 ;  /* 0x0000400413007388 */ /* 0x0107e20000000800 */
[----:B--2---:R-:W-:-:S03]  /*03b0*/  SHF.R.U32.HI R10, RZ, 0x1f, R17 ;  /* 0x0000001fff0a7819 */ /* 0x004fc60000011611 */
[----:B------:R2:W-:Y:S01]  /*03c0*/  STS [R20+0xc0], R5 ;  /* 0x0000c00514007388 */ /* 0x0005e20000000800 */
[----:B------:R-:W-:-:S03]  /*03d0*/  LEA.HI.SX32 R17, R17, R10, 0x1e ;  /* 0x0000000a11117211 */ /* 0x000fc600078ff2ff */
[----:B------:R-:W-:Y:S02]  /*03e0*/  STS [R21+0x140], R6 ;  /* 0x0001400615007388 */ /* 0x000fe40000000800 */
[C---:B---3--:R-:W-:Y:S02]  /*03f0*/  IMAD R4, R17.reuse, -0x18, R2 ;  /* 0xffffffe811047824 */ /* 0x048fe400078e0202 */
[----:B------:R-:W-:Y:S01]  /*0400*/  STS [R18+0x1c0], R7 ;  /* 0x0001c00712007388 */ /* 0x000fe20000000800 */
[----:B------:R-:W-:Y:S02]  /*0410*/  LOP3.LUT R2, R0, R3, RZ, 0xfc, !PT ;  /* 0x0000000300027212 */ /* 0x000fe400078efcff */
[----:B--2---:R-:W-:Y:S01]  /*0420*/  LOP3.LUT R5, R16, 0x200, RZ, 0xfc, !PT ;  /* 0x0000020010057812 */ /* 0x004fe200078efcff */
[----:B------:R-:W-:Y:S01]  /*0430*/  BAR.SYNC.DEFER_BLOCKING 0x0 ;  /* 0x0000000000007b1d */ /* 0x000fe20000010000 */
[----:B------:R-:W-:Y:S01]  /*0440*/  LOP3.LUT R0, R0, 0x10, R3, 0xfe, !PT ;  /* 0x0000001000007812 */ /* 0x000fe200078efe03 */
[----:B------:R-:W-:Y:S01]  /*0450*/  IMAD R17, R17, 0x1800, R4 ;  /* 0x0000180011117824 */ /* 0x000fe200078e0204 */
[----:B------:R-:W-:-:S02]  /*0460*/  SHF.R.U32.HI R5, RZ, 0x3, R5 ;  /* 0x00000003ff057819 */ /* 0x000fc40000011605 */
[C---:B------:R-:W-:Y:S01]  /*0470*/  ISETP.LT.AND P1, PT, R2.reuse, 0x100, !P0 ;  /* 0x000001000200780c */ /* 0x040fe20004721270 */
[----:B------:R-:W-:Y:S01]  /*0480*/  IMAD R3, R2, 0x18, R17 ;  /* 0x0000001802037824 */ /* 0x000fe200078e0211 */
[----:B------:R-:W-:Y:S02]  /*0490*/  ISETP.LT.AND P0, PT, R0, 0x100, !P0 ;  /* 0x000001000000780c */ /* 0x000fe40004701270 */
[----:B------:R-:W-:Y:S01]  /*04a0*/  LOP3.LUT R5, R5, 0x7c, RZ, 0xc0, !PT ;  /* 0x0000007c05057812 */ /* 0x000fe200078ec0ff */
[----:B-1----:R-:W-:-:S04]  /*04b0*/  IMAD.WIDE R2, R3, 0x4, R8 ;  /* 0x0000000403027825 */ /* 0x002fc800078e0208 */
[----:B------:R-:W-:-:S05]  /*04c0*/  IMAD.IADD R5, R16, 0x1, R5 ;  /* 0x0000000110057824 */ /* 0x000fca00078e0205 */
[----:B------:R-:W-:Y:S01]  /*04d0*/  LEA R5, R5, UR4, 0x2 ;  /* 0x0000000405057c11 */ /* 0x000fe2000f8e10ff */
[----:B------:R-:W1:Y:S04]  /*04e0*/  LDS.128 R12, [R15] ;  /* 0x000000000f0c7984 */ /* 0x000e680000000c00 */
[----:B-1----:R1:W-:Y:S01]  /*04f0*/  @P1 STG.E.128 desc[UR6][R2.64], R12 ;  /* 0x0000000c02001986 */ /* 0x0023e2000c101d06 */
[----:B------:R-:W-:Y:S05]  /*0500*/  @!P0 EXIT ;  /* 0x000000000000894d */ /* 0x000fea0003800000 */
[----:B------:R-:W0:Y:S01]  /*0510*/  LDS.128 R4, [R5+0x800] ;  /* 0x0008000005047984 */ /* 0x000e220000000c00 */
[----:B------:R-:W-:-:S04]  /*0520*/  IMAD R17, R0, 0x18, R17 ;  /* 0x0000001800117824 */ /* 0x000fc800078e0211 */
[----:B------:R-:W-:-:S05]  /*0530*/  IMAD.WIDE R8, R17, 0x4, R8 ;  /* 0x0000000411087825 */ /* 0x000fca00078e0208 */
[----:B0-----:R-:W-:Y:S01]  /*0540*/  STG.E.128 desc[UR6][R8.64], R4 ;  /* 0x0000000408007986 */ /* 0x001fe2000c101d06 */
[----:B------:R-:W-:Y:S05]  /*0550*/  EXIT ;  /* 0x000000000000794d */ /* 0x000fea0003800000 */
.L_x_0:
[----:B------:R-:W-:-:S00]  /*0560*/  BRA `(.L_x_0) ;  /* 0xfffffffc00fc7947 */ /* 0x000fc0000383ffff */
[----:B------:R-:W-:-:S00]  /*0570*/  NOP ;  /* 0x0000000000007918 */ /* 0x000fc00000000000 */
        /* <DEDUP_REMOVED lines=8> */
.L_x_1:


//--------------------- .nv.shared.triton_poi_fused_convolution_9 --------------------------
	.section	.nv.shared.triton_poi_fused_convolution_9,"aw",@nobits
	.sectionflags	@""
	.align	16
	.zero		1024


//--------------------- .nv.constant0.triton_poi_fused_convolution_9 --------------------------
	.section	.nv.constant0.triton_poi_fused_convolution_9,"a",@progbits
	.sectionflags	@""
	.align	4
.nv.constant0.triton_poi_fused_convolution_9:
	.zero		552
